//
// Generated by NVIDIA NVVM Compiler
//
// Compiler Build ID: CL-36424714
// Cuda compilation tools, release 13.0, V13.0.88
// Based on NVVM 20.0.0
//

.version 9.0
.target sm_100
.address_size 64

	// .globl	_Z16hello_cuda_multif
.extern .func  (.param .b32 func_retval0) vprintf
(
	.param .b64 vprintf_param_0,
	.param .b64 vprintf_param_1
)
;
.global .align 1 .b8 $str[32] = {72, 101, 108, 108, 111, 32, 98, 108, 111, 99, 107, 32, 37, 100, 32, 116, 104, 114, 101, 97, 100, 32, 37, 100, 44, 32, 102, 61, 37, 102, 10};

.visible .entry _Z16hello_cuda_multif(
	.param .f32 _Z16hello_cuda_multif_param_0
)
{
	.local .align 16 .b8 	__local_depot0[16];
	.reg .b64 	%SP;
	.reg .b64 	%SPL;
	.reg .b32 	%r<5>;
	.reg .b32 	%f<2>;
	.reg .b64 	%rd<5>;
	.reg .b64 	%fd<2>;

	mov.u64 	%SPL, __local_depot0;
	cvta.local.u64 	%SP, %SPL;
	ld.param.f32 	%f1, [_Z16hello_cuda_multif_param_0];
	add.u64 	%rd1, %SP, 0;
	add.u64 	%rd2, %SPL, 0;
	mov.u32 	%r1, %ctaid.x;
	mov.u32 	%r2, %tid.x;
	cvt.f64.f32 	%fd1, %f1;
	st.local.v2.u32 	[%rd2], {%r1, %r2};
	st.local.f64 	[%rd2+8], %fd1;
	mov.u64 	%rd3, $str;
	cvta.global.u64 	%rd4, %rd3;
	{ // callseq 0, 0
	.param .b64 param0;
	st.param.b64 	[param0], %rd4;
	.param .b64 param1;
	st.param.b64 	[param1], %rd1;
	.param .b32 retval0;
	call.uni (retval0), 
	vprintf, 
	(
	param0, 
	param1
	);
	ld.param.b32 	%r3, [retval0];
	} // callseq 0
	ret;

}


// ===== COMPILED SASS (sm_100) =====

	.target	sm_100

	.elftype	@"ET_EXEC"


//--------------------- .note.nv.tkinfo           --------------------------
	.section	.note.nv.tkinfo,"",@"SHT_NOTE"
	.sectionflags	@"SHF_NOTE_NV_TKINFO"
	.tkinfo
        /*0018*/ 	.word	0x00000002
        /*0030*/ 	.string	""
        /*0030*/ 	.string	"ptxas"
        /*0030*/ 	.string	"Cuda compilation tools, release 13.0, V13.0.88"
        /*0030*/ 	.string	"Build cuda_13.0.r13.0/compiler.36424714_0"
        /*0030*/ 	.string	"-arch sm_100 -m 64 "



//--------------------- .note.nv.cuinfo           --------------------------
	.section	.note.nv.cuinfo,"",@"SHT_NOTE"
	.sectionflags	@"SHF_NOTE_NV_CUINFO"
        /*0018*/ 	.short	0x0002
        /*001a*/ 	.short	0x0064
        /*001c*/ 	.short	0x0082
	.zero		2


//--------------------- .nv.info                  --------------------------
	.section	.nv.info,"",@"SHT_CUDA_INFO"
	.align	4


	//----- nvinfo : EIATTR_REGCOUNT
	.align		4
        /*0000*/ 	.byte	0x04, 0x2f
        /*0002*/ 	.short	(.L_2 - .L_1)
	.align		4
.L_1:
        /*0004*/ 	.word	index@(_Z16hello_cuda_multif)
        /*0008*/ 	.word	0x00000018


	//----- nvinfo : EIATTR_FRAME_SIZE
	.align		4
.L_2:
        /*000c*/ 	.byte	0x04, 0x11
        /*000e*/ 	.short	(.L_4 - .L_3)
	.align		4
.L_3:
        /*0010*/ 	.word	index@(_Z16hello_cuda_multif)
        /*0014*/ 	.word	0x00000010


	//----- nvinfo : EIATTR_MIN_STACK_SIZE
	.align		4
.L_4:
        /*0018*/ 	.byte	0x04, 0x12
        /*001a*/ 	.short	(.L_6 - .L_5)
	.align		4
.L_5:
        /*001c*/ 	.word	index@(_Z16hello_cuda_multif)
        /*0020*/ 	.word	0x00000010
.L_6:


//--------------------- .nv.compat                --------------------------
	.section	.nv.compat,"",@"SHT_CUDA_COMPAT_INFO"
	.align	4
        /*0000*/ 	.byte	0x02, 0x09, 0x00, 0x00, 0x02, 0x02, 0x01, 0x00, 0x02, 0x05, 0x05, 0x00, 0x03, 0x07, 0x01, 0x01
        /*0010*/ 	.byte	0x02, 0x03, 0x00, 0x00, 0x02, 0x06, 0x01, 0x00, 0x04, 0x0b, 0x08, 0x00, 0x09, 0x00, 0x00, 0x00
        /*0020*/ 	.byte	0x00, 0x00, 0x00, 0x00


//--------------------- .nv.info._Z16hello_cuda_multif --------------------------
	.section	.nv.info._Z16hello_cuda_multif,"",@"SHT_CUDA_INFO"
	.sectionflags	@""
	.align	4


	//----- nvinfo : EIATTR_CUDA_API_VERSION
	.align		4
        /*0000*/ 	.byte	0x04, 0x37
        /*0002*/ 	.short	(.L_8 - .L_7)
.L_7:
        /*0004*/ 	.word	0x00000082


	//----- nvinfo : EIATTR_KPARAM_INFO
	.align		4
.L_8:
        /*0008*/ 	.byte	0x04, 0x17
        /*000a*/ 	.short	(.L_10 - .L_9)
.L_9:
        /*000c*/ 	.word	0x00000000
        /*0010*/ 	.short	0x0000
        /*0012*/ 	.short	0x0000
        /*0014*/ 	.byte	0x00, 0xf0, 0x11, 0x00


	//----- nvinfo : EIATTR_SPARSE_MMA_MASK
	.align		4
.L_10:
        /*0018*/ 	.byte	0x03, 0x50
        /*001a*/ 	.short	0x0000


	//----- nvinfo : EIATTR_MAXREG_COUNT
	.align		4
        /*001c*/ 	.byte	0x03, 0x1b
        /*001e*/ 	.short	0x00ff


	//----- nvinfo : EIATTR_EXTERNS
	.align		4
        /*0020*/ 	.byte	0x04, 0x0f
        /*0022*/ 	.short	(.L_12 - .L_11)


	//   ....[0]....
	.align		4
.L_11:
        /*0024*/ 	.word	index@(vprintf)


	//----- nvinfo : EIATTR_MERCURY_ISA_VERSION
	.align		4
.L_12:
        /*0028*/ 	.byte	0x03, 0x5f
        /*002a*/ 	.short	0x0101


	//----- nvinfo : EIATTR_VRC_CTA_INIT_COUNT
	.align		4
        /*002c*/ 	.byte	0x02, 0x4a
	.zero		1
	.zero		1


	//----- nvinfo : EIATTR_SYSCALL_OFFSETS
	.align		4
        /*0030*/ 	.byte	0x04, 0x46
        /*0032*/ 	.short	(.L_14 - .L_13)


	//   ....[0]....
.L_13:
        /*0034*/ 	.word	0x00000120


	//----- nvinfo : EIATTR_EXIT_INSTR_OFFSETS
	.align		4
.L_14:
        /*0038*/ 	.byte	0x04, 0x1c
        /*003a*/ 	.short	(.L_16 - .L_15)


	//   ....[0]....
.L_15:
        /*003c*/ 	.word	0x00000130


	//----- nvinfo : EIATTR_CBANK_PARAM_SIZE
	.align		4
.L_16:
        /*0040*/ 	.byte	0x03, 0x19
        /*0042*/ 	.short	0x0004


	//----- nvinfo : EIATTR_PARAM_CBANK
	.align		4
        /*0044*/ 	.byte	0x04, 0x0a
        /*0046*/ 	.short	(.L_18 - .L_17)
	.align		4
.L_17:
        /*0048*/ 	.word	index@(.nv.constant0._Z16hello_cuda_multif)
        /*004c*/ 	.short	0x0380
        /*004e*/ 	.short	0x0004


	//----- nvinfo : EIATTR_SW_WAR
	.align		4
.L_18:
        /*0050*/ 	.byte	0x04, 0x36
        /*0052*/ 	.short	(.L_20 - .L_19)
.L_19:
        /*0054*/ 	.word	0x00000008
.L_20:


//--------------------- .nv.callgraph             --------------------------
	.section	.nv.callgraph,"",@"SHT_CUDA_CALLGRAPH"
	.align	4
	.sectionentsize	8
	.align		4
        /*0000*/ 	.word	0x00000000
	.align		4
        /*0004*/ 	.word	0xffffffff
	.align		4
        /*0008*/ 	.word	index@(_Z16hello_cuda_multif)
	.align		4
        /*000c*/ 	.word	index@(vprintf)
	.align		4
        /*0010*/ 	.word	0x00000000
	.align		4
        /*0014*/ 	.word	0xfffffffe
	.align		4
        /*0018*/ 	.word	0x00000000
	.align		4
        /*001c*/ 	.word	0xfffffffd
	.align		4
        /*0020*/ 	.word	0x00000000
	.align		4
        /*0024*/ 	.word	0xfffffffc


//--------------------- .nv.constant4             --------------------------
	.section	.nv.constant4,"a",@progbits
	.align	8
	.align		8
.nv.constant4:
        /*0000*/ 	.dword	vprintf
	.align		8
        /*0008*/ 	.dword	$str


//--------------------- .text._Z16hello_cuda_multif --------------------------
	.section	.text._Z16hello_cuda_multif,"ax",@progbits
	.align	128
        .global         _Z16hello_cuda_multif
        .type           _Z16hello_cuda_multif,@function
        .size           _Z16hello_cuda_multif,(.L_x_2 - _Z16hello_cuda_multif)
        .other          _Z16hello_cuda_multif,@"STO_CUDA_ENTRY STV_DEFAULT"
_Z16hello_cuda_multif:
.text._Z16hello_cuda_multif:
[----:B------:R-:W0:Y:S01]  /*0000*/  LDC R1, c[0x0][0x37c] ;  /* 0x0000df00ff017b82 */ /* 0x000e220000000800 */
[----:B------:R-:W1:Y:S01]  /*0010*/  LDCU UR4, c[0x0][0x380] ;  /* 0x00007000ff0477ac */ /* 0x000e620008000800 */
[----:B------:R-:W2:Y:S01]  /*0020*/  S2R R10, SR_CTAID.X ;  /* 0x00000000000a7919 */ /* 0x000ea20000002500 */
[----:B0-----:R-:W-:Y:S01]  /*0030*/  VIADD R1, R1, 0xfffffff0 ;  /* 0xfffffff001017836 */ /* 0x001fe20000000000 */
[----:B------:R-:W-:Y:S01]  /*0040*/  MOV R0, 0x0 ;  /* 0x0000000000007802 */ /* 0x000fe20000000f00 */
[----:B------:R-:W0:Y:S01]  /*0050*/  LDCU.64 UR6, c[0x4][0x8] ;  /* 0x01000100ff0677ac */ /* 0x000e220008000a00 */
[----:B------:R-:W2:Y:S02]  /*0060*/  S2R R11, SR_TID.X ;  /* 0x00000000000b7919 */ /* 0x000ea40000002100 */
[----:B------:R3:W4:Y:S01]  /*0070*/  LDC.64 R8, c[0x4][R0] ;  /* 0x0100000000087b82 */ /* 0x0007220000000a00 */
[----:B------:R-:W5:Y:S01]  /*0080*/  LDCU UR5, c[0x0][0x2fc] ;  /* 0x00005f80ff0577ac */ /* 0x000f620008000800 */
[----:B-1----:R-:W1:Y:S01]  /*0090*/  F2F.F64.F32 R2, UR4 ;  /* 0x0000000400027d10 */ /* 0x002e620008201800 */
[----:B------:R-:W3:Y:S01]  /*00a0*/  LDCU UR4, c[0x0][0x2f8] ;  /* 0x00005f00ff0477ac */ /* 0x000ee20008000800 */
[----:B0-----:R-:W-:Y:S01]  /*00b0*/  IMAD.U32 R4, RZ, RZ, UR6 ;  /* 0x00000006ff047e24 */ /* 0x001fe2000f8e00ff */
[----:B------:R-:W-:Y:S01]  /*00c0*/  MOV R5, UR7 ;  /* 0x0000000700057c02 */ /* 0x000fe20008000f00 */
[----:B-1----:R0:W-:Y:S04]  /*00d0*/  STL.64 [R1+0x8], R2 ;  /* 0x0000080201007387 */ /* 0x0021e80000100a00 */
[----:B--2---:R0:W-:Y:S01]  /*00e0*/  STL.64 [R1], R10 ;  /* 0x0000000a01007387 */ /* 0x0041e20000100a00 */
[----:B---3--:R-:W-:-:S05]  /*00f0*/  IADD3 R6, P0, PT, R1, UR4, RZ ;  /* 0x0000000401067c10 */ /* 0x008fca000ff1e0ff */
[----:B-----5:R-:W-:-:S08]  /*0100*/  IMAD.X R7, RZ, RZ, UR5, P0 ;  /* 0x00000005ff077e24 */ /* 0x020fd000080e06ff */
[----:B------:R-:W-:-:S07]  /*0110*/  LEPC R20, `(.L_x_0) ;  /* 0x000000001014794e */ /* 0x000fce0000000000 */
[----:B0---4-:R-:W-:Y:S05]  /*0120*/  CALL.ABS.NOINC R8 ;  /* 0x0000000008007343 */ /* 0x011fea0003c00000 */
.L_x_0:
[----:B------:R-:W-:Y:S05]  /*0130*/  EXIT ;  /* 0x000000000000794d */ /* 0x000fea0003800000 */
.L_x_1:
[----:B------:R-:W-:-:S00]  /*0140*/  BRA `(.L_x_1) ;  /* 0xfffffffc00fc7947 */ /* 0x000fc0000383ffff */
[----:B------:R-:W-:-:S00]  /*0150*/  NOP ;  /* 0x0000000000007918 */ /* 0x000fc00000000000 */
        /* <DEDUP_REMOVED lines=10> */
.L_x_2:


//--------------------- .nv.global.init           --------------------------
	.section	.nv.global.init,"aw",@progbits
.nv.global.init:
	.type		$str,@object
	.size		$str,(.L_0 - $str)
$str:
        /*0000*/ 	.byte	0x48, 0x65, 0x6c, 0x6c, 0x6f, 0x20, 0x62, 0x6c, 0x6f, 0x63, 0x6b, 0x20, 0x25, 0x64, 0x20, 0x74
        /*0010*/ 	.byte	0x68, 0x72, 0x65, 0x61, 0x64, 0x20, 0x25, 0x64, 0x2c, 0x20, 0x66, 0x3d, 0x25, 0x66, 0x0a, 0x00
.L_0:


//--------------------- .nv.shared.reserved.0     --------------------------
	.section	.nv.shared.reserved.0,"aw",@nobits
	.weak		__nv_reservedSMEM_offset_0_alias
	.size		__nv_reservedSMEM_offset_0_alias, 0, 64
	.other		__nv_reservedSMEM_offset_0_alias,@"STO_CUDA_RESERVED_SHARED STV_DEFAULT"
__nv_reservedSMEM_offset_0_alias:
	.zero		0
	.zero		64


//--------------------- .nv.constant0._Z16hello_cuda_multif --------------------------
	.section	.nv.constant0._Z16hello_cuda_multif,"a",@progbits
	.sectionflags	@""
	.align	4
.nv.constant0._Z16hello_cuda_multif:
	.zero		900


//--------------------- SYMBOLS --------------------------

	.type		.nv.reservedSmem.offset0,@object
	.size		.nv.reservedSmem.offset0,0x4
	.type		vprintf,@function
